//
// Generated by NVIDIA NVVM Compiler
//
// Compiler Build ID: CL-36424714
// Cuda compilation tools, release 13.0, V13.0.88
// Based on NVVM 20.0.0
//

.version 9.0
.target sm_100
.address_size 64

	// .globl	_Z5greetv
.extern .func  (.param .b32 func_retval0) vprintf
(
	.param .b64 vprintf_param_0,
	.param .b64 vprintf_param_1
)
;
.global .align 1 .b8 $str[13] = {72, 101, 108, 108, 111, 32, 87, 111, 114, 108, 100, 33};

.visible .entry _Z5greetv()
{
	.reg .b32 	%r<3>;
	.reg .b64 	%rd<3>;

	mov.u64 	%rd1, $str;
	cvta.global.u64 	%rd2, %rd1;
	{ // callseq 0, 0
	.param .b64 param0;
	st.param.b64 	[param0], %rd2;
	.param .b64 param1;
	st.param.b64 	[param1], 0;
	.param .b32 retval0;
	call.uni (retval0), 
	vprintf, 
	(
	param0, 
	param1
	);
	ld.param.b32 	%r1, [retval0];
	} // callseq 0
	ret;

}


// ===== COMPILED SASS (sm_100) =====

	.target	sm_100

	.elftype	@"ET_EXEC"


//--------------------- .note.nv.tkinfo           --------------------------
	.section	.note.nv.tkinfo,"",@"SHT_NOTE"
	.sectionflags	@"SHF_NOTE_NV_TKINFO"
	.tkinfo
        /*0018*/ 	.word	0x00000002
        /*0030*/ 	.string	""
        /*0030*/ 	.string	"ptxas"
        /*0030*/ 	.string	"Cuda compilation tools, release 13.0, V13.0.88"
        /*0030*/ 	.string	"Build cuda_13.0.r13.0/compiler.36424714_0"
        /*0030*/ 	.string	"-arch sm_100 -m 64 "



//--------------------- .note.nv.cuinfo           --------------------------
	.section	.note.nv.cuinfo,"",@"SHT_NOTE"
	.sectionflags	@"SHF_NOTE_NV_CUINFO"
        /*0018*/ 	.short	0x0002
        /*001a*/ 	.short	0x0064
        /*001c*/ 	.short	0x0082
	.zero		2


//--------------------- .nv.info                  --------------------------
	.section	.nv.info,"",@"SHT_CUDA_INFO"
	.align	4


	//----- nvinfo : EIATTR_REGCOUNT
	.align		4
        /*0000*/ 	.byte	0x04, 0x2f
        /*0002*/ 	.short	(.L_2 - .L_1)
	.align		4
.L_1:
        /*0004*/ 	.word	index@(_Z5greetv)
        /*0008*/ 	.word	0x00000018


	//----- nvinfo : EIATTR_FRAME_SIZE
	.align		4
.L_2:
        /*000c*/ 	.byte	0x04, 0x11
        /*000e*/ 	.short	(.L_4 - .L_3)
	.align		4
.L_3:
        /*0010*/ 	.word	index@(_Z5greetv)
        /*0014*/ 	.word	0x00000000


	//----- nvinfo : EIATTR_MIN_STACK_SIZE
	.align		4
.L_4:
        /*0018*/ 	.byte	0x04, 0x12
        /*001a*/ 	.short	(.L_6 - .L_5)
	.align		4
.L_5:
        /*001c*/ 	.word	index@(_Z5greetv)
        /*0020*/ 	.word	0x00000000
.L_6:


//--------------------- .nv.compat                --------------------------
	.section	.nv.compat,"",@"SHT_CUDA_COMPAT_INFO"
	.align	4
        /*0000*/ 	.byte	0x02, 0x09, 0x00, 0x00, 0x02, 0x02, 0x01, 0x00, 0x02, 0x05, 0x05, 0x00, 0x03, 0x07, 0x01, 0x01
        /*0010*/ 	.byte	0x02, 0x03, 0x00, 0x00, 0x02, 0x06, 0x01, 0x00, 0x04, 0x0b, 0x08, 0x00, 0x09, 0x00, 0x00, 0x00
        /*0020*/ 	.byte	0x00, 0x00, 0x00, 0x00


//--------------------- .nv.info._Z5greetv        --------------------------
	.section	.nv.info._Z5greetv,"",@"SHT_CUDA_INFO"
	.sectionflags	@""
	.align	4


	//----- nvinfo : EIATTR_CUDA_API_VERSION
	.align		4
        /*0000*/ 	.byte	0x04, 0x37
        /*0002*/ 	.short	(.L_8 - .L_7)
.L_7:
        /*0004*/ 	.word	0x00000082


	//----- nvinfo : EIATTR_SPARSE_MMA_MASK
	.align		4
.L_8:
        /*0008*/ 	.byte	0x03, 0x50
        /*000a*/ 	.short	0x0000


	//----- nvinfo : EIATTR_MAXREG_COUNT
	.align		4
        /*000c*/ 	.byte	0x03, 0x1b
        /*000e*/ 	.short	0x00ff


	//----- nvinfo : EIATTR_EXTERNS
	.align		4
        /*0010*/ 	.byte	0x04, 0x0f
        /*0012*/ 	.short	(.L_10 - .L_9)


	//   ....[0]....
	.align		4
.L_9:
        /*0014*/ 	.word	index@(vprintf)


	//----- nvinfo : EIATTR_MERCURY_ISA_VERSION
	.align		4
.L_10:
        /*0018*/ 	.byte	0x03, 0x5f
        /*001a*/ 	.short	0x0101


	//----- nvinfo : EIATTR_VRC_CTA_INIT_COUNT
	.align		4
        /*001c*/ 	.byte	0x02, 0x4a
	.zero		1
	.zero		1


	//----- nvinfo : EIATTR_SYSCALL_OFFSETS
	.align		4
        /*0020*/ 	.byte	0x04, 0x46
        /*0022*/ 	.short	(.L_12 - .L_11)


	//   ....[0]....
.L_11:
        /*0024*/ 	.word	0x00000080


	//----- nvinfo : EIATTR_EXIT_INSTR_OFFSETS
	.align		4
.L_12:
        /*0028*/ 	.byte	0x04, 0x1c
        /*002a*/ 	.short	(.L_14 - .L_13)


	//   ....[0]....
.L_13:
        /*002c*/ 	.word	0x00000090


	//----- nvinfo : EIATTR_SW_WAR
	.align		4
.L_14:
        /*0030*/ 	.byte	0x04, 0x36
        /*0032*/ 	.short	(.L_16 - .L_15)
.L_15:
        /*0034*/ 	.word	0x00000008
.L_16:


//--------------------- .nv.callgraph             --------------------------
	.section	.nv.callgraph,"",@"SHT_CUDA_CALLGRAPH"
	.align	4
	.sectionentsize	8
	.align		4
        /*0000*/ 	.word	0x00000000
	.align		4
        /*0004*/ 	.word	0xffffffff
	.align		4
        /*0008*/ 	.word	index@(_Z5greetv)
	.align		4
        /*000c*/ 	.word	index@(vprintf)
	.align		4
        /*0010*/ 	.word	0x00000000
	.align		4
        /*0014*/ 	.word	0xfffffffe
	.align		4
        /*0018*/ 	.word	0x00000000
	.align		4
        /*001c*/ 	.word	0xfffffffd
	.align		4
        /*0020*/ 	.word	0x00000000
	.align		4
        /*0024*/ 	.word	0xfffffffc


//--------------------- .nv.constant4             --------------------------
	.section	.nv.constant4,"a",@progbits
	.align	8
	.align		8
.nv.constant4:
        /*0000*/ 	.dword	vprintf
	.align		8
        /*0008*/ 	.dword	$str


//--------------------- .text._Z5greetv           --------------------------
	.section	.text._Z5greetv,"ax",@progbits
	.align	128
        .global         _Z5greetv
        .type           _Z5greetv,@function
        .size           _Z5greetv,(.L_x_2 - _Z5greetv)
        .other          _Z5greetv,@"STO_CUDA_ENTRY STV_DEFAULT"
_Z5greetv:
.text._Z5greetv:
[----:B------:R-:W0:Y:S01]  /*0000*/  LDC R1, c[0x0][0x37c] ;  /* 0x0000df00ff017b82 */ /* 0x000e220000000800 */
[----:B------:R-:W-:Y:S01]  /*0010*/  MOV R0, 0x0 ;  /* 0x0000000000007802 */ /* 0x000fe20000000f00 */
[----:B------:R-:W1:Y:S01]  /*0020*/  LDCU.64 UR4, c[0x4][0x8] ;  /* 0x01000100ff0477ac */ /* 0x000e620008000a00 */
[----:B------:R-:W-:-:S05]  /*0030*/  CS2R R6, SRZ ;  /* 0x0000000000067805 */ /* 0x000fca000001ff00 */
[----:B------:R2:W3:Y:S01]  /*0040*/  LDC.64 R2, c[0x4][R0] ;  /* 0x0100000000027b82 */ /* 0x0004e20000000a00 */
[----:B-1----:R-:W-:Y:S02]  /*0050*/  IMAD.U32 R4, RZ, RZ, UR4 ;  /* 0x00000004ff047e24 */ /* 0x002fe4000f8e00ff */
[----:B--2---:R-:W-:-:S07]  /*0060*/  IMAD.U32 R5, RZ, RZ, UR5 ;  /* 0x00000005ff057e24 */ /* 0x004fce000f8e00ff */
[----:B------:R-:W-:-:S07]  /*0070*/  LEPC R20, `(.L_x_0) ;  /* 0x000000001014794e */ /* 0x000fce0000000000 */
[----:B0--3--:R-:W-:Y:S05]  /*0080*/  CALL.ABS.NOINC R2 ;  /* 0x0000000002007343 */ /* 0x009fea0003c00000 */
.L_x_0:
[----:B------:R-:W-:Y:S05]  /*0090*/  EXIT ;  /* 0x000000000000794d */ /* 0x000fea0003800000 */
.L_x_1:
[----:B------:R-:W-:-:S00]  /*00a0*/  BRA `(.L_x_1) ;  /* 0xfffffffc00fc7947 */ /* 0x000fc0000383ffff */
[----:B------:R-:W-:-:S00]  /*00b0*/  NOP ;  /* 0x0000000000007918 */ /* 0x000fc00000000000 */
        /* <DEDUP_REMOVED lines=12> */
.L_x_2:


//--------------------- .nv.global.init           --------------------------
	.section	.nv.global.init,"aw",@progbits
.nv.global.init:
	.type		$str,@object
	.size		$str,(.L_0 - $str)
$str:
        /*0000*/ 	.byte	0x48, 0x65, 0x6c, 0x6c, 0x6f, 0x20, 0x57, 0x6f, 0x72, 0x6c, 0x64, 0x21, 0x00
.L_0:


//--------------------- .nv.shared.reserved.0     --------------------------
	.section	.nv.shared.reserved.0,"aw",@nobits
	.weak		__nv_reservedSMEM_offset_0_alias
	.size		__nv_reservedSMEM_offset_0_alias, 0, 64
	.other		__nv_reservedSMEM_offset_0_alias,@"STO_CUDA_RESERVED_SHARED STV_DEFAULT"
__nv_reservedSMEM_offset_0_alias:
	.zero		0
	.zero		64


//--------------------- .nv.constant0._Z5greetv   --------------------------
	.section	.nv.constant0._Z5greetv,"a",@progbits
	.sectionflags	@""
	.align	4
.nv.constant0._Z5greetv:
	.zero		896


//--------------------- SYMBOLS --------------------------

	.type		.nv.reservedSmem.offset0,@object
	.size		.nv.reservedSmem.offset0,0x4
	.type		vprintf,@function
